//
// Generated by NVIDIA NVVM Compiler
//
// Compiler Build ID: CL-36424714
// Cuda compilation tools, release 13.0, V13.0.88
// Based on NVVM 20.0.0
//

.version 9.0
.target sm_100
.address_size 64

	// .globl	_Z9block_sumPKiPim
// _ZZ9block_sumPKiPimE5sdata has been demoted

.visible .entry _Z9block_sumPKiPim(
	.param .u64 .ptr .align 1 _Z9block_sumPKiPim_param_0,
	.param .u64 .ptr .align 1 _Z9block_sumPKiPim_param_1,
	.param .u64 _Z9block_sumPKiPim_param_2
)
{
	.reg .b32 	%r<12>;
	.reg .b64 	%rd<8>;
	// demoted variable
	.shared .align 4 .b8 _ZZ9block_sumPKiPimE5sdata[64];
	ld.param.u64 	%rd1, [_Z9block_sumPKiPim_param_0];
	ld.param.u64 	%rd2, [_Z9block_sumPKiPim_param_1];
	cvta.to.global.u64 	%rd3, %rd2;
	cvta.to.global.u64 	%rd4, %rd1;
	mov.u32 	%r1, %tid.x;
	mov.u32 	%r2, %ctaid.x;
	mov.u32 	%r3, %ntid.x;
	mad.lo.s32 	%r4, %r2, %r3, %r1;
	mul.wide.s32 	%rd5, %r4, 4;
	add.s64 	%rd6, %rd4, %rd5;
	ld.global.u32 	%r5, [%rd6];
	shl.b32 	%r6, %r1, 2;
	mov.u32 	%r7, _ZZ9block_sumPKiPimE5sdata;
	add.s32 	%r8, %r7, %r6;
	st.shared.u32 	[%r8], %r5;
	bar.sync 	0;
	ld.shared.u32 	%r9, [%r8];
	add.s64 	%rd7, %rd3, %rd5;
	ld.global.u32 	%r10, [%rd7];
	add.s32 	%r11, %r10, %r9;
	st.global.u32 	[%rd7], %r11;
	ret;

}


// ===== COMPILED SASS (sm_100) =====

	.target	sm_100

	.elftype	@"ET_EXEC"


//--------------------- .note.nv.tkinfo           --------------------------
	.section	.note.nv.tkinfo,"",@"SHT_NOTE"
	.sectionflags	@"SHF_NOTE_NV_TKINFO"
	.tkinfo
        /*0018*/ 	.word	0x00000002
        /*0030*/ 	.string	""
        /*0030*/ 	.string	"ptxas"
        /*0030*/ 	.string	"Cuda compilation tools, release 13.0, V13.0.88"
        /*0030*/ 	.string	"Build cuda_13.0.r13.0/compiler.36424714_0"
        /*0030*/ 	.string	"-arch sm_100 -m 64 "



//--------------------- .note.nv.cuinfo           --------------------------
	.section	.note.nv.cuinfo,"",@"SHT_NOTE"
	.sectionflags	@"SHF_NOTE_NV_CUINFO"
        /*0018*/ 	.short	0x0002
        /*001a*/ 	.short	0x0064
        /*001c*/ 	.short	0x0082
	.zero		2


//--------------------- .nv.info                  --------------------------
	.section	.nv.info,"",@"SHT_CUDA_INFO"
	.align	4


	//----- nvinfo : EIATTR_REGCOUNT
	.align		4
        /*0000*/ 	.byte	0x04, 0x2f
        /*0002*/ 	.short	(.L_1 - .L_0)
	.align		4
.L_0:
        /*0004*/ 	.word	index@(_Z9block_sumPKiPim)
        /*0008*/ 	.word	0x0000000c


	//----- nvinfo : EIATTR_FRAME_SIZE
	.align		4
.L_1:
        /*000c*/ 	.byte	0x04, 0x11
        /*000e*/ 	.short	(.L_3 - .L_2)
	.align		4
.L_2:
        /*0010*/ 	.word	index@(_Z9block_sumPKiPim)
        /*0014*/ 	.word	0x00000000


	//----- nvinfo : EIATTR_MIN_STACK_SIZE
	.align		4
.L_3:
        /*0018*/ 	.byte	0x04, 0x12
        /*001a*/ 	.short	(.L_5 - .L_4)
	.align		4
.L_4:
        /*001c*/ 	.word	index@(_Z9block_sumPKiPim)
        /*0020*/ 	.word	0x00000000
.L_5:


//--------------------- .nv.compat                --------------------------
	.section	.nv.compat,"",@"SHT_CUDA_COMPAT_INFO"
	.align	4
        /*0000*/ 	.byte	0x02, 0x09, 0x00, 0x00, 0x02, 0x02, 0x01, 0x00, 0x02, 0x05, 0x05, 0x00, 0x03, 0x07, 0x01, 0x01
        /*0010*/ 	.byte	0x02, 0x03, 0x00, 0x00, 0x02, 0x06, 0x01, 0x00, 0x04, 0x0b, 0x08, 0x00, 0x09, 0x00, 0x00, 0x00
        /*0020*/ 	.byte	0x00, 0x00, 0x00, 0x00


//--------------------- .nv.info._Z9block_sumPKiPim --------------------------
	.section	.nv.info._Z9block_sumPKiPim,"",@"SHT_CUDA_INFO"
	.sectionflags	@""
	.align	4


	//----- nvinfo : EIATTR_CUDA_API_VERSION
	.align		4
        /*0000*/ 	.byte	0x04, 0x37
        /*0002*/ 	.short	(.L_7 - .L_6)
.L_6:
        /*0004*/ 	.word	0x00000082


	//----- nvinfo : EIATTR_KPARAM_INFO
	.align		4
.L_7:
        /*0008*/ 	.byte	0x04, 0x17
        /*000a*/ 	.short	(.L_9 - .L_8)
.L_8:
        /*000c*/ 	.word	0x00000000
        /*0010*/ 	.short	0x0002
        /*0012*/ 	.short	0x0010
        /*0014*/ 	.byte	0x00, 0xf0, 0x21, 0x00


	//----- nvinfo : EIATTR_KPARAM_INFO
	.align		4
.L_9:
        /*0018*/ 	.byte	0x04, 0x17
        /*001a*/ 	.short	(.L_11 - .L_10)
.L_10:
        /*001c*/ 	.word	0x00000000
        /*0020*/ 	.short	0x0001
        /*0022*/ 	.short	0x0008
        /*0024*/ 	.byte	0x00, 0xf5, 0x21, 0x00


	//----- nvinfo : EIATTR_KPARAM_INFO
	.align		4
.L_11:
        /*0028*/ 	.byte	0x04, 0x17
        /*002a*/ 	.short	(.L_13 - .L_12)
.L_12:
        /*002c*/ 	.word	0x00000000
        /*0030*/ 	.short	0x0000
        /*0032*/ 	.short	0x0000
        /*0034*/ 	.byte	0x00, 0xf5, 0x21, 0x00


	//----- nvinfo : EIATTR_SPARSE_MMA_MASK
	.align		4
.L_13:
        /*0038*/ 	.byte	0x03, 0x50
        /*003a*/ 	.short	0x0000


	//----- nvinfo : EIATTR_MAXREG_COUNT
	.align		4
        /*003c*/ 	.byte	0x03, 0x1b
        /*003e*/ 	.short	0x00ff


	//----- nvinfo : EIATTR_NUM_BARRIERS
	.align		4
        /*0040*/ 	.byte	0x02, 0x4c
        /*0042*/ 	.byte	0x01
	.zero		1


	//----- nvinfo : EIATTR_MERCURY_ISA_VERSION
	.align		4
        /*0044*/ 	.byte	0x03, 0x5f
        /*0046*/ 	.short	0x0101


	//----- nvinfo : EIATTR_VRC_CTA_INIT_COUNT
	.align		4
        /*0048*/ 	.byte	0x02, 0x4a
	.zero		1
	.zero		1


	//----- nvinfo : EIATTR_EXIT_INSTR_OFFSETS
	.align		4
        /*004c*/ 	.byte	0x04, 0x1c
        /*004e*/ 	.short	(.L_15 - .L_14)


	//   ....[0]....
.L_14:
        /*0050*/ 	.word	0x00000150


	//----- nvinfo : EIATTR_CBANK_PARAM_SIZE
	.align		4
.L_15:
        /*0054*/ 	.byte	0x03, 0x19
        /*0056*/ 	.short	0x0018


	//----- nvinfo : EIATTR_PARAM_CBANK
	.align		4
        /*0058*/ 	.byte	0x04, 0x0a
        /*005a*/ 	.short	(.L_17 - .L_16)
	.align		4
.L_16:
        /*005c*/ 	.word	index@(.nv.constant0._Z9block_sumPKiPim)
        /*0060*/ 	.short	0x0380
        /*0062*/ 	.short	0x0018


	//----- nvinfo : EIATTR_SW_WAR
	.align		4
.L_17:
        /*0064*/ 	.byte	0x04, 0x36
        /*0066*/ 	.short	(.L_19 - .L_18)
.L_18:
        /*0068*/ 	.word	0x00000008
.L_19:


//--------------------- .nv.callgraph             --------------------------
	.section	.nv.callgraph,"",@"SHT_CUDA_CALLGRAPH"
	.align	4
	.sectionentsize	8
	.align		4
        /*0000*/ 	.word	0x00000000
	.align		4
        /*0004*/ 	.word	0xffffffff
	.align		4
        /*0008*/ 	.word	0x00000000
	.align		4
        /*000c*/ 	.word	0xfffffffe
	.align		4
        /*0010*/ 	.word	0x00000000
	.align		4
        /*0014*/ 	.word	0xfffffffd
	.align		4
        /*0018*/ 	.word	0x00000000
	.align		4
        /*001c*/ 	.word	0xfffffffc


//--------------------- .text._Z9block_sumPKiPim  --------------------------
	.section	.text._Z9block_sumPKiPim,"ax",@progbits
	.align	128
        .global         _Z9block_sumPKiPim
        .type           _Z9block_sumPKiPim,@function
        .size           _Z9block_sumPKiPim,(.L_x_1 - _Z9block_sumPKiPim)
        .other          _Z9block_sumPKiPim,@"STO_CUDA_ENTRY STV_DEFAULT"
_Z9block_sumPKiPim:
.text._Z9block_sumPKiPim:
[----:B------:R-:W-:Y:S01]  /*0000*/  LDC R1, c[0x0][0x37c] ;  /* 0x0000df00ff017b82 */ /* 0x000fe20000000800 */
[----:B------:R-:W0:Y:S07]  /*0010*/  S2R R9, SR_TID.X ;  /* 0x0000000000097919 */ /* 0x000e2e0000002100 */
[----:B------:R-:W0:Y:S01]  /*0020*/  S2UR UR4, SR_CTAID.X ;  /* 0x00000000000479c3 */ /* 0x000e220000002500 */
[----:B------:R-:W1:Y:S07]  /*0030*/  LDCU.64 UR6, c[0x0][0x358] ;  /* 0x00006b00ff0677ac */ /* 0x000e6e0008000a00 */
[----:B------:R-:W0:Y:S08]  /*0040*/  LDC R0, c[0x0][0x360] ;  /* 0x0000d800ff007b82 */ /* 0x000e300000000800 */
[----:B------:R-:W2:Y:S08]  /*0050*/  LDC.64 R2, c[0x0][0x380] ;  /* 0x0000e000ff027b82 */ /* 0x000eb00000000a00 */
[----:B------:R-:W3:Y:S01]  /*0060*/  S2UR UR5, SR_CgaCtaId ;  /* 0x00000000000579c3 */ /* 0x000ee20000008800 */
[----:B0-----:R-:W-:-:S07]  /*0070*/  IMAD R7, R0, UR4, R9 ;  /* 0x0000000400077c24 */ /* 0x001fce000f8e0209 */
[----:B------:R-:W0:Y:S01]  /*0080*/  LDC.64 R4, c[0x0][0x388] ;  /* 0x0000e200ff047b82 */ /* 0x000e220000000a00 */
[----:B--2---:R-:W-:-:S06]  /*0090*/  IMAD.WIDE R2, R7, 0x4, R2 ;  /* 0x0000000407027825 */ /* 0x004fcc00078e0202 */
[----:B-1----:R-:W2:Y:S01]  /*00a0*/  LDG.E R2, desc[UR6][R2.64] ;  /* 0x0000000602027981 */ /* 0x002ea2000c1e1900 */
[----:B------:R-:W-:Y:S02]  /*00b0*/  UMOV UR4, 0x400 ;  /* 0x0000040000047882 */ /* 0x000fe40000000000 */
[----:B---3--:R-:W-:-:S06]  /*00c0*/  ULEA UR4, UR5, UR4, 0x18 ;  /* 0x0000000405047291 */ /* 0x008fcc000f8ec0ff */
[----:B------:R-:W-:Y:S01]  /*00d0*/  LEA R9, R9, UR4, 0x2 ;  /* 0x0000000409097c11 */ /* 0x000fe2000f8e10ff */
[----:B0-----:R-:W-:-:S04]  /*00e0*/  IMAD.WIDE R4, R7, 0x4, R4 ;  /* 0x0000000407047825 */ /* 0x001fc800078e0204 */
[----:B--2---:R-:W-:Y:S01]  /*00f0*/  STS [R9], R2 ;  /* 0x0000000209007388 */ /* 0x004fe20000000800 */
[----:B------:R-:W-:Y:S06]  /*0100*/  BAR.SYNC.DEFER_BLOCKING 0x0 ;  /* 0x0000000000007b1d */ /* 0x000fec0000010000 */
[----:B------:R-:W2:Y:S04]  /*0110*/  LDG.E R7, desc[UR6][R4.64] ;  /* 0x0000000604077981 */ /* 0x000ea8000c1e1900 */
[----:B------:R-:W2:Y:S02]  /*0120*/  LDS R0, [R9] ;  /* 0x0000000009007984 */ /* 0x000ea40000000800 */
[----:B--2---:R-:W-:-:S05]  /*0130*/  IADD3 R7, PT, PT, R0, R7, RZ ;  /* 0x0000000700077210 */ /* 0x004fca0007ffe0ff */
[----:B------:R-:W-:Y:S01]  /*0140*/  STG.E desc[UR6][R4.64], R7 ;  /* 0x0000000704007986 */ /* 0x000fe2000c101906 */
[----:B------:R-:W-:Y:S05]  /*0150*/  EXIT ;  /* 0x000000000000794d */ /* 0x000fea0003800000 */
.L_x_0:
[----:B------:R-:W-:-:S00]  /*0160*/  BRA `(.L_x_0) ;  /* 0xfffffffc00fc7947 */ /* 0x000fc0000383ffff */
[----:B------:R-:W-:-:S00]  /*0170*/  NOP ;  /* 0x0000000000007918 */ /* 0x000fc00000000000 */
        /* <DEDUP_REMOVED lines=8> */
.L_x_1:


//--------------------- .nv.shared._Z9block_sumPKiPim --------------------------
	.section	.nv.shared._Z9block_sumPKiPim,"aw",@nobits
	.sectionflags	@""
	.align	4
.nv.shared._Z9block_sumPKiPim:
	.zero		1088


//--------------------- .nv.shared.reserved.0     --------------------------
	.section	.nv.shared.reserved.0,"aw",@nobits
	.weak		__nv_reservedSMEM_offset_0_alias
	.size		__nv_reservedSMEM_offset_0_alias, 0, 64
	.other		__nv_reservedSMEM_offset_0_alias,@"STO_CUDA_RESERVED_SHARED STV_DEFAULT"
__nv_reservedSMEM_offset_0_alias:
	.zero		0
	.zero		64


//--------------------- .nv.constant0._Z9block_sumPKiPim --------------------------
	.section	.nv.constant0._Z9block_sumPKiPim,"a",@progbits
	.sectionflags	@""
	.align	4
.nv.constant0._Z9block_sumPKiPim:
	.zero		920


//--------------------- SYMBOLS --------------------------

	.type		.nv.reservedSmem.offset0,@object
	.size		.nv.reservedSmem.offset0,0x4
	.type		.nv.reservedSmem.cap,@object
	.size		.nv.reservedSmem.cap,0x4
